//
// Generated by NVIDIA NVVM Compiler
//
// Compiler Build ID: CL-36424714
// Cuda compilation tools, release 13.0, V13.0.88
// Based on NVVM 20.0.0
//

.version 9.0
.target sm_100
.address_size 64

	// .globl	_Z14writeThreadIdxPi

.visible .entry _Z14writeThreadIdxPi(
	.param .u64 .ptr .align 1 _Z14writeThreadIdxPi_param_0
)
{
	.reg .b32 	%r<5>;
	.reg .b64 	%rd<5>;

	ld.param.u64 	%rd1, [_Z14writeThreadIdxPi_param_0];
	cvta.to.global.u64 	%rd2, %rd1;
	mov.u32 	%r1, %ctaid.x;
	mov.u32 	%r2, %ntid.x;
	mov.u32 	%r3, %tid.x;
	mad.lo.s32 	%r4, %r1, %r2, %r3;
	mul.wide.s32 	%rd3, %r4, 4;
	add.s64 	%rd4, %rd2, %rd3;
	st.global.u32 	[%rd4], %r4;
	ret;

}


// ===== COMPILED SASS (sm_100) =====

	.target	sm_100

	.elftype	@"ET_EXEC"


//--------------------- .note.nv.tkinfo           --------------------------
	.section	.note.nv.tkinfo,"",@"SHT_NOTE"
	.sectionflags	@"SHF_NOTE_NV_TKINFO"
	.tkinfo
        /*0018*/ 	.word	0x00000002
        /*0030*/ 	.string	""
        /*0030*/ 	.string	"ptxas"
        /*0030*/ 	.string	"Cuda compilation tools, release 13.0, V13.0.88"
        /*0030*/ 	.string	"Build cuda_13.0.r13.0/compiler.36424714_0"
        /*0030*/ 	.string	"-arch sm_100 -m 64 "



//--------------------- .note.nv.cuinfo           --------------------------
	.section	.note.nv.cuinfo,"",@"SHT_NOTE"
	.sectionflags	@"SHF_NOTE_NV_CUINFO"
        /*0018*/ 	.short	0x0002
        /*001a*/ 	.short	0x0064
        /*001c*/ 	.short	0x0082
	.zero		2


//--------------------- .nv.info                  --------------------------
	.section	.nv.info,"",@"SHT_CUDA_INFO"
	.align	4


	//----- nvinfo : EIATTR_REGCOUNT
	.align		4
        /*0000*/ 	.byte	0x04, 0x2f
        /*0002*/ 	.short	(.L_1 - .L_0)
	.align		4
.L_0:
        /*0004*/ 	.word	index@(_Z14writeThreadIdxPi)
        /*0008*/ 	.word	0x00000008


	//----- nvinfo : EIATTR_FRAME_SIZE
	.align		4
.L_1:
        /*000c*/ 	.byte	0x04, 0x11
        /*000e*/ 	.short	(.L_3 - .L_2)
	.align		4
.L_2:
        /*0010*/ 	.word	index@(_Z14writeThreadIdxPi)
        /*0014*/ 	.word	0x00000000


	//----- nvinfo : EIATTR_MIN_STACK_SIZE
	.align		4
.L_3:
        /*0018*/ 	.byte	0x04, 0x12
        /*001a*/ 	.short	(.L_5 - .L_4)
	.align		4
.L_4:
        /*001c*/ 	.word	index@(_Z14writeThreadIdxPi)
        /*0020*/ 	.word	0x00000000
.L_5:


//--------------------- .nv.compat                --------------------------
	.section	.nv.compat,"",@"SHT_CUDA_COMPAT_INFO"
	.align	4
        /*0000*/ 	.byte	0x02, 0x09, 0x00, 0x00, 0x02, 0x02, 0x01, 0x00, 0x02, 0x05, 0x05, 0x00, 0x03, 0x07, 0x01, 0x01
        /*0010*/ 	.byte	0x02, 0x03, 0x00, 0x00, 0x02, 0x06, 0x01, 0x00, 0x04, 0x0b, 0x08, 0x00, 0x09, 0x00, 0x00, 0x00
        /*0020*/ 	.byte	0x00, 0x00, 0x00, 0x00


//--------------------- .nv.info._Z14writeThreadIdxPi --------------------------
	.section	.nv.info._Z14writeThreadIdxPi,"",@"SHT_CUDA_INFO"
	.sectionflags	@""
	.align	4


	//----- nvinfo : EIATTR_CUDA_API_VERSION
	.align		4
        /*0000*/ 	.byte	0x04, 0x37
        /*0002*/ 	.short	(.L_7 - .L_6)
.L_6:
        /*0004*/ 	.word	0x00000082


	//----- nvinfo : EIATTR_KPARAM_INFO
	.align		4
.L_7:
        /*0008*/ 	.byte	0x04, 0x17
        /*000a*/ 	.short	(.L_9 - .L_8)
.L_8:
        /*000c*/ 	.word	0x00000000
        /*0010*/ 	.short	0x0000
        /*0012*/ 	.short	0x0000
        /*0014*/ 	.byte	0x00, 0xf5, 0x21, 0x00


	//----- nvinfo : EIATTR_SPARSE_MMA_MASK
	.align		4
.L_9:
        /*0018*/ 	.byte	0x03, 0x50
        /*001a*/ 	.short	0x0000


	//----- nvinfo : EIATTR_MAXREG_COUNT
	.align		4
        /*001c*/ 	.byte	0x03, 0x1b
        /*001e*/ 	.short	0x00ff


	//----- nvinfo : EIATTR_MERCURY_ISA_VERSION
	.align		4
        /*0020*/ 	.byte	0x03, 0x5f
        /*0022*/ 	.short	0x0101


	//----- nvinfo : EIATTR_VRC_CTA_INIT_COUNT
	.align		4
        /*0024*/ 	.byte	0x02, 0x4a
	.zero		1
	.zero		1


	//----- nvinfo : EIATTR_EXIT_INSTR_OFFSETS
	.align		4
        /*0028*/ 	.byte	0x04, 0x1c
        /*002a*/ 	.short	(.L_11 - .L_10)


	//   ....[0]....
.L_10:
        /*002c*/ 	.word	0x00000090


	//----- nvinfo : EIATTR_CBANK_PARAM_SIZE
	.align		4
.L_11:
        /*0030*/ 	.byte	0x03, 0x19
        /*0032*/ 	.short	0x0008


	//----- nvinfo : EIATTR_PARAM_CBANK
	.align		4
        /*0034*/ 	.byte	0x04, 0x0a
        /*0036*/ 	.short	(.L_13 - .L_12)
	.align		4
.L_12:
        /*0038*/ 	.word	index@(.nv.constant0._Z14writeThreadIdxPi)
        /*003c*/ 	.short	0x0380
        /*003e*/ 	.short	0x0008


	//----- nvinfo : EIATTR_SW_WAR
	.align		4
.L_13:
        /*0040*/ 	.byte	0x04, 0x36
        /*0042*/ 	.short	(.L_15 - .L_14)
.L_14:
        /*0044*/ 	.word	0x00000008
.L_15:


//--------------------- .nv.callgraph             --------------------------
	.section	.nv.callgraph,"",@"SHT_CUDA_CALLGRAPH"
	.align	4
	.sectionentsize	8
	.align		4
        /*0000*/ 	.word	0x00000000
	.align		4
        /*0004*/ 	.word	0xffffffff
	.align		4
        /*0008*/ 	.word	0x00000000
	.align		4
        /*000c*/ 	.word	0xfffffffe
	.align		4
        /*0010*/ 	.word	0x00000000
	.align		4
        /*0014*/ 	.word	0xfffffffd
	.align		4
        /*0018*/ 	.word	0x00000000
	.align		4
        /*001c*/ 	.word	0xfffffffc


//--------------------- .text._Z14writeThreadIdxPi --------------------------
	.section	.text._Z14writeThreadIdxPi,"ax",@progbits
	.align	128
        .global         _Z14writeThreadIdxPi
        .type           _Z14writeThreadIdxPi,@function
        .size           _Z14writeThreadIdxPi,(.L_x_1 - _Z14writeThreadIdxPi)
        .other          _Z14writeThreadIdxPi,@"STO_CUDA_ENTRY STV_DEFAULT"
_Z14writeThreadIdxPi:
.text._Z14writeThreadIdxPi:
[----:B------:R-:W-:Y:S01]  /*0000*/  LDC R1, c[0x0][0x37c] ;  /* 0x0000df00ff017b82 */ /* 0x000fe20000000800 */
[----:B------:R-:W0:Y:S07]  /*0010*/  S2R R0, SR_TID.X ;  /* 0x0000000000007919 */ /* 0x000e2e0000002100 */
[----:B------:R-:W0:Y:S01]  /*0020*/  S2UR UR6, SR_CTAID.X ;  /* 0x00000000000679c3 */ /* 0x000e220000002500 */
[----:B------:R-:W1:Y:S07]  /*0030*/  LDCU.64 UR4, c[0x0][0x358] ;  /* 0x00006b00ff0477ac */ /* 0x000e6e0008000a00 */
[----:B------:R-:W0:Y:S08]  /*0040*/  LDC R5, c[0x0][0x360] ;  /* 0x0000d800ff057b82 */ /* 0x000e300000000800 */
[----:B------:R-:W2:Y:S01]  /*0050*/  LDC.64 R2, c[0x0][0x380] ;  /* 0x0000e000ff027b82 */ /* 0x000ea20000000a00 */
[----:B0-----:R-:W-:-:S04]  /*0060*/  IMAD R5, R5, UR6, R0 ;  /* 0x0000000605057c24 */ /* 0x001fc8000f8e0200 */
[----:B--2---:R-:W-:-:S05]  /*0070*/  IMAD.WIDE R2, R5, 0x4, R2 ;  /* 0x0000000405027825 */ /* 0x004fca00078e0202 */
[----:B-1----:R-:W-:Y:S01]  /*0080*/  STG.E desc[UR4][R2.64], R5 ;  /* 0x0000000502007986 */ /* 0x002fe2000c101904 */
[----:B------:R-:W-:Y:S05]  /*0090*/  EXIT ;  /* 0x000000000000794d */ /* 0x000fea0003800000 */
.L_x_0:
[----:B------:R-:W-:-:S00]  /*00a0*/  BRA `(.L_x_0) ;  /* 0xfffffffc00fc7947 */ /* 0x000fc0000383ffff */
[----:B------:R-:W-:-:S00]  /*00b0*/  NOP ;  /* 0x0000000000007918 */ /* 0x000fc00000000000 */
        /* <DEDUP_REMOVED lines=12> */
.L_x_1:


//--------------------- .nv.shared.reserved.0     --------------------------
	.section	.nv.shared.reserved.0,"aw",@nobits
	.weak		__nv_reservedSMEM_offset_0_alias
	.size		__nv_reservedSMEM_offset_0_alias, 0, 64
	.other		__nv_reservedSMEM_offset_0_alias,@"STO_CUDA_RESERVED_SHARED STV_DEFAULT"
__nv_reservedSMEM_offset_0_alias:
	.zero		0
	.zero		64


//--------------------- .nv.constant0._Z14writeThreadIdxPi --------------------------
	.section	.nv.constant0._Z14writeThreadIdxPi,"a",@progbits
	.sectionflags	@""
	.align	4
.nv.constant0._Z14writeThreadIdxPi:
	.zero		904


//--------------------- SYMBOLS --------------------------

	.type		.nv.reservedSmem.offset0,@object
	.size		.nv.reservedSmem.offset0,0x4
